//
// Generated by NVIDIA NVVM Compiler
//
// Compiler Build ID: CL-36424714
// Cuda compilation tools, release 13.0, V13.0.88
// Based on NVVM 20.0.0
//

.version 9.0
.target sm_100
.address_size 64

	// .globl	_Z23count_token_occurrencesPKciS0_iPi

.visible .entry _Z23count_token_occurrencesPKciS0_iPi(
	.param .u64 .ptr .align 1 _Z23count_token_occurrencesPKciS0_iPi_param_0,
	.param .u32 _Z23count_token_occurrencesPKciS0_iPi_param_1,
	.param .u64 .ptr .align 1 _Z23count_token_occurrencesPKciS0_iPi_param_2,
	.param .u32 _Z23count_token_occurrencesPKciS0_iPi_param_3,
	.param .u64 .ptr .align 1 _Z23count_token_occurrencesPKciS0_iPi_param_4
)
{
	.reg .pred 	%p<11>;
	.reg .b16 	%rs<9>;
	.reg .b32 	%r<17>;
	.reg .b64 	%rd<15>;

	ld.param.u64 	%rd5, [_Z23count_token_occurrencesPKciS0_iPi_param_0];
	ld.param.u32 	%r7, [_Z23count_token_occurrencesPKciS0_iPi_param_1];
	ld.param.u64 	%rd3, [_Z23count_token_occurrencesPKciS0_iPi_param_2];
	ld.param.u32 	%r6, [_Z23count_token_occurrencesPKciS0_iPi_param_3];
	ld.param.u64 	%rd4, [_Z23count_token_occurrencesPKciS0_iPi_param_4];
	cvta.to.global.u64 	%rd1, %rd5;
	mov.u32 	%r8, %ntid.x;
	mov.u32 	%r9, %ctaid.x;
	mov.u32 	%r10, %tid.x;
	mad.lo.s32 	%r1, %r8, %r9, %r10;
	setp.ge.s32 	%p1, %r1, %r7;
	add.s32 	%r11, %r6, %r1;
	setp.gt.s32 	%p2, %r11, %r7;
	or.pred  	%p3, %p1, %p2;
	@%p3 bra 	$L__BB0_10;
	setp.lt.s32 	%p4, %r6, 1;
	@%p4 bra 	$L__BB0_5;
	cvta.to.global.u64 	%rd2, %rd3;
	mov.b32 	%r16, 0;
	bra.uni 	$L__BB0_4;
$L__BB0_3:
	add.s32 	%r16, %r16, 1;
	setp.eq.s32 	%p6, %r16, %r6;
	@%p6 bra 	$L__BB0_5;
$L__BB0_4:
	add.s32 	%r13, %r16, %r1;
	cvt.s64.s32 	%rd6, %r13;
	add.s64 	%rd7, %rd1, %rd6;
	ld.global.u8 	%rs1, [%rd7];
	cvt.u64.u32 	%rd8, %r16;
	add.s64 	%rd9, %rd2, %rd8;
	ld.global.u8 	%rs2, [%rd9];
	setp.eq.s16 	%p5, %rs1, %rs2;
	@%p5 bra 	$L__BB0_3;
	bra.uni 	$L__BB0_10;
$L__BB0_5:
	setp.lt.s32 	%p7, %r1, 1;
	@%p7 bra 	$L__BB0_7;
	add.s32 	%r14, %r1, -1;
	cvt.u64.u32 	%rd10, %r14;
	add.s64 	%rd11, %rd1, %rd10;
	ld.global.u8 	%rs3, [%rd11];
	add.s16 	%rs4, %rs3, -97;
	and.b16  	%rs5, %rs4, 255;
	setp.lt.u16 	%p8, %rs5, 26;
	@%p8 bra 	$L__BB0_10;
$L__BB0_7:
	setp.ge.s32 	%p9, %r11, %r7;
	@%p9 bra 	$L__BB0_9;
	cvt.s64.s32 	%rd12, %r11;
	add.s64 	%rd13, %rd1, %rd12;
	ld.global.u8 	%rs6, [%rd13];
	add.s16 	%rs7, %rs6, -97;
	and.b16  	%rs8, %rs7, 255;
	setp.lt.u16 	%p10, %rs8, 26;
	@%p10 bra 	$L__BB0_10;
$L__BB0_9:
	cvta.to.global.u64 	%rd14, %rd4;
	atom.global.add.u32 	%r15, [%rd14], 1;
$L__BB0_10:
	ret;

}


// ===== COMPILED SASS (sm_100) =====

	.target	sm_100

	.elftype	@"ET_EXEC"


//--------------------- .note.nv.tkinfo           --------------------------
	.section	.note.nv.tkinfo,"",@"SHT_NOTE"
	.sectionflags	@"SHF_NOTE_NV_TKINFO"
	.tkinfo
        /*0018*/ 	.word	0x00000002
        /*0030*/ 	.string	""
        /*0030*/ 	.string	"ptxas"
        /*0030*/ 	.string	"Cuda compilation tools, release 13.0, V13.0.88"
        /*0030*/ 	.string	"Build cuda_13.0.r13.0/compiler.36424714_0"
        /*0030*/ 	.string	"-arch sm_100 -m 64 "



//--------------------- .note.nv.cuinfo           --------------------------
	.section	.note.nv.cuinfo,"",@"SHT_NOTE"
	.sectionflags	@"SHF_NOTE_NV_CUINFO"
        /*0018*/ 	.short	0x0002
        /*001a*/ 	.short	0x0064
        /*001c*/ 	.short	0x0082
	.zero		2


//--------------------- .nv.info                  --------------------------
	.section	.nv.info,"",@"SHT_CUDA_INFO"
	.align	4


	//----- nvinfo : EIATTR_REGCOUNT
	.align		4
        /*0000*/ 	.byte	0x04, 0x2f
        /*0002*/ 	.short	(.L_1 - .L_0)
	.align		4
.L_0:
        /*0004*/ 	.word	index@(_Z23count_token_occurrencesPKciS0_iPi)
        /*0008*/ 	.word	0x00000009


	//----- nvinfo : EIATTR_FRAME_SIZE
	.align		4
.L_1:
        /*000c*/ 	.byte	0x04, 0x11
        /*000e*/ 	.short	(.L_3 - .L_2)
	.align		4
.L_2:
        /*0010*/ 	.word	index@(_Z23count_token_occurrencesPKciS0_iPi)
        /*0014*/ 	.word	0x00000000


	//----- nvinfo : EIATTR_MIN_STACK_SIZE
	.align		4
.L_3:
        /*0018*/ 	.byte	0x04, 0x12
        /*001a*/ 	.short	(.L_5 - .L_4)
	.align		4
.L_4:
        /*001c*/ 	.word	index@(_Z23count_token_occurrencesPKciS0_iPi)
        /*0020*/ 	.word	0x00000000
.L_5:


//--------------------- .nv.compat                --------------------------
	.section	.nv.compat,"",@"SHT_CUDA_COMPAT_INFO"
	.align	4
        /*0000*/ 	.byte	0x02, 0x09, 0x00, 0x00, 0x02, 0x02, 0x01, 0x00, 0x02, 0x05, 0x05, 0x00, 0x03, 0x07, 0x01, 0x01
        /*0010*/ 	.byte	0x02, 0x03, 0x00, 0x00, 0x02, 0x06, 0x01, 0x00, 0x04, 0x0b, 0x08, 0x00, 0x09, 0x00, 0x00, 0x00
        /*0020*/ 	.byte	0x00, 0x00, 0x00, 0x00


//--------------------- .nv.info._Z23count_token_occurrencesPKciS0_iPi --------------------------
	.section	.nv.info._Z23count_token_occurrencesPKciS0_iPi,"",@"SHT_CUDA_INFO"
	.sectionflags	@""
	.align	4


	//----- nvinfo : EIATTR_CUDA_API_VERSION
	.align		4
        /*0000*/ 	.byte	0x04, 0x37
        /*0002*/ 	.short	(.L_7 - .L_6)
.L_6:
        /*0004*/ 	.word	0x00000082


	//----- nvinfo : EIATTR_KPARAM_INFO
	.align		4
.L_7:
        /*0008*/ 	.byte	0x04, 0x17
        /*000a*/ 	.short	(.L_9 - .L_8)
.L_8:
        /*000c*/ 	.word	0x00000000
        /*0010*/ 	.short	0x0004
        /*0012*/ 	.short	0x0020
        /*0014*/ 	.byte	0x00, 0xf5, 0x21, 0x00


	//----- nvinfo : EIATTR_KPARAM_INFO
	.align		4
.L_9:
        /*0018*/ 	.byte	0x04, 0x17
        /*001a*/ 	.short	(.L_11 - .L_10)
.L_10:
        /*001c*/ 	.word	0x00000000
        /*0020*/ 	.short	0x0003
        /*0022*/ 	.short	0x0018
        /*0024*/ 	.byte	0x00, 0xf0, 0x11, 0x00


	//----- nvinfo : EIATTR_KPARAM_INFO
	.align		4
.L_11:
        /*0028*/ 	.byte	0x04, 0x17
        /*002a*/ 	.short	(.L_13 - .L_12)
.L_12:
        /*002c*/ 	.word	0x00000000
        /*0030*/ 	.short	0x0002
        /*0032*/ 	.short	0x0010
        /*0034*/ 	.byte	0x00, 0xf5, 0x21, 0x00


	//----- nvinfo : EIATTR_KPARAM_INFO
	.align		4
.L_13:
        /*0038*/ 	.byte	0x04, 0x17
        /*003a*/ 	.short	(.L_15 - .L_14)
.L_14:
        /*003c*/ 	.word	0x00000000
        /*0040*/ 	.short	0x0001
        /*0042*/ 	.short	0x0008
        /*0044*/ 	.byte	0x00, 0xf0, 0x11, 0x00


	//----- nvinfo : EIATTR_KPARAM_INFO
	.align		4
.L_15:
        /*0048*/ 	.byte	0x04, 0x17
        /*004a*/ 	.short	(.L_17 - .L_16)
.L_16:
        /*004c*/ 	.word	0x00000000
        /*0050*/ 	.short	0x0000
        /*0052*/ 	.short	0x0000
        /*0054*/ 	.byte	0x00, 0xf5, 0x21, 0x00


	//----- nvinfo : EIATTR_SPARSE_MMA_MASK
	.align		4
.L_17:
        /*0058*/ 	.byte	0x03, 0x50
        /*005a*/ 	.short	0x0000


	//----- nvinfo : EIATTR_MAXREG_COUNT
	.align		4
        /*005c*/ 	.byte	0x03, 0x1b
        /*005e*/ 	.short	0x00ff


	//----- nvinfo : EIATTR_MERCURY_ISA_VERSION
	.align		4
        /*0060*/ 	.byte	0x03, 0x5f
        /*0062*/ 	.short	0x0101


	//----- nvinfo : EIATTR_INT_WARP_WIDE_INSTR_OFFSETS
	.align		4
        /*0064*/ 	.byte	0x04, 0x31
        /*0066*/ 	.short	(.L_19 - .L_18)


	//   ....[0]....
.L_18:
        /*0068*/ 	.word	0x000003c0


	//----- nvinfo : EIATTR_VRC_CTA_INIT_COUNT
	.align		4
.L_19:
        /*006c*/ 	.byte	0x02, 0x4a
	.zero		1
	.zero		1


	//----- nvinfo : EIATTR_EXIT_INSTR_OFFSETS
	.align		4
        /*0070*/ 	.byte	0x04, 0x1c
        /*0072*/ 	.short	(.L_21 - .L_20)


	//   ....[0]....
.L_20:
        /*0074*/ 	.word	0x000000a0


	//   ....[1]....
        /*0078*/ 	.word	0x000001e0


	//   ....[2]....
        /*007c*/ 	.word	0x000002b0


	//   ....[3]....
        /*0080*/ 	.word	0x00000380


	//   ....[4]....
        /*0084*/ 	.word	0x00000410


	//----- nvinfo : EIATTR_CRS_STACK_SIZE
	.align		4
.L_21:
        /*0088*/ 	.byte	0x04, 0x1e
        /*008a*/ 	.short	(.L_23 - .L_22)
.L_22:
        /*008c*/ 	.word	0x00000000


	//----- nvinfo : EIATTR_CBANK_PARAM_SIZE
	.align		4
.L_23:
        /*0090*/ 	.byte	0x03, 0x19
        /*0092*/ 	.short	0x0028


	//----- nvinfo : EIATTR_PARAM_CBANK
	.align		4
        /*0094*/ 	.byte	0x04, 0x0a
        /*0096*/ 	.short	(.L_25 - .L_24)
	.align		4
.L_24:
        /*0098*/ 	.word	index@(.nv.constant0._Z23count_token_occurrencesPKciS0_iPi)
        /*009c*/ 	.short	0x0380
        /*009e*/ 	.short	0x0028


	//----- nvinfo : EIATTR_SW_WAR
	.align		4
.L_25:
        /*00a0*/ 	.byte	0x04, 0x36
        /*00a2*/ 	.short	(.L_27 - .L_26)
.L_26:
        /*00a4*/ 	.word	0x00000008
.L_27:


//--------------------- .nv.callgraph             --------------------------
	.section	.nv.callgraph,"",@"SHT_CUDA_CALLGRAPH"
	.align	4
	.sectionentsize	8
	.align		4
        /*0000*/ 	.word	0x00000000
	.align		4
        /*0004*/ 	.word	0xffffffff
	.align		4
        /*0008*/ 	.word	0x00000000
	.align		4
        /*000c*/ 	.word	0xfffffffe
	.align		4
        /*0010*/ 	.word	0x00000000
	.align		4
        /*0014*/ 	.word	0xfffffffd
	.align		4
        /*0018*/ 	.word	0x00000000
	.align		4
        /*001c*/ 	.word	0xfffffffc


//--------------------- .text._Z23count_token_occurrencesPKciS0_iPi --------------------------
	.section	.text._Z23count_token_occurrencesPKciS0_iPi,"ax",@progbits
	.align	128
        .global         _Z23count_token_occurrencesPKciS0_iPi
        .type           _Z23count_token_occurrencesPKciS0_iPi,@function
        .size           _Z23count_token_occurrencesPKciS0_iPi,(.L_x_7 - _Z23count_token_occurrencesPKciS0_iPi)
        .other          _Z23count_token_occurrencesPKciS0_iPi,@"STO_CUDA_ENTRY STV_DEFAULT"
_Z23count_token_occurrencesPKciS0_iPi:
.text._Z23count_token_occurrencesPKciS0_iPi:
[----:B------:R-:W-:Y:S01]  /*0000*/  LDC R1, c[0x0][0x37c] ;  /* 0x0000df00ff017b82 */ /* 0x000fe20000000800 */
[----:B------:R-:W0:Y:S01]  /*0010*/  S2R R0, SR_CTAID.X ;  /* 0x0000000000007919 */ /* 0x000e220000002500 */
[----:B------:R-:W0:Y:S01]  /*0020*/  LDCU UR4, c[0x0][0x360] ;  /* 0x00006c00ff0477ac */ /* 0x000e220008000800 */
[----:B------:R-:W0:Y:S01]  /*0030*/  S2R R3, SR_TID.X ;  /* 0x0000000000037919 */ /* 0x000e220000002100 */
[----:B------:R-:W1:Y:S01]  /*0040*/  LDCU UR5, c[0x0][0x398] ;  /* 0x00007300ff0577ac */ /* 0x000e620008000800 */
[----:B------:R-:W2:Y:S01]  /*0050*/  LDCU UR6, c[0x0][0x388] ;  /* 0x00007100ff0677ac */ /* 0x000ea20008000800 */
[----:B0-----:R-:W-:-:S04]  /*0060*/  IMAD R0, R0, UR4, R3 ;  /* 0x0000000400007c24 */ /* 0x001fc8000f8e0203 */
[----:B-1----:R-:W-:-:S05]  /*0070*/  VIADD R6, R0, UR5 ;  /* 0x0000000500067c36 */ /* 0x002fca0008000000 */
[----:B--2---:R-:W-:-:S04]  /*0080*/  ISETP.GT.AND P0, PT, R6, UR6, PT ;  /* 0x0000000606007c0c */ /* 0x004fc8000bf04270 */
[----:B------:R-:W-:-:S13]  /*0090*/  ISETP.GE.OR P0, PT, R0, UR6, P0 ;  /* 0x0000000600007c0c */ /* 0x000fda0008706670 */
[----:B------:R-:W-:Y:S05]  /*00a0*/  @P0 EXIT ;  /* 0x000000000000094d */ /* 0x000fea0003800000 */
[----:B------:R-:W-:Y:S01]  /*00b0*/  UISETP.GE.AND UP0, UPT, UR5, 0x1, UPT ;  /* 0x000000010500788c */ /* 0x000fe2000bf06270 */
[----:B------:R-:W0:Y:S08]  /*00c0*/  LDCU.64 UR6, c[0x0][0x358] ;  /* 0x00006b00ff0677ac */ /* 0x000e300008000a00 */
[----:B------:R-:W-:Y:S05]  /*00d0*/  BRA.U !UP0, `(.L_x_0) ;  /* 0x0000000108487547 */ /* 0x000fea000b800000 */
[----:B------:R-:W1:Y:S01]  /*00e0*/  LDCU UR9, c[0x0][0x398] ;  /* 0x00007300ff0977ac */ /* 0x000e620008000800 */
[----:B------:R-:W2:Y:S01]  /*00f0*/  LDCU.64 UR10, c[0x0][0x380] ;  /* 0x00007000ff0a77ac */ /* 0x000ea20008000a00 */
[----:B------:R-:W3:Y:S01]  /*0100*/  LDCU.64 UR12, c[0x0][0x390] ;  /* 0x00007200ff0c77ac */ /* 0x000ee20008000a00 */
[----:B------:R-:W-:-:S05]  /*0110*/  UMOV UR4, URZ ;  /* 0x000000ff00047c82 */ /* 0x000fca0008000000 */
.L_x_1:
[----:B---3--:R-:W-:Y:S02]  /*0120*/  UIADD3 UR5, UP0, UPT, UR4, UR12, URZ ;  /* 0x0000000c04057290 */ /* 0x008fe4000ff1e0ff */
[----:B------:R-:W-:Y:S02]  /*0130*/  VIADD R3, R0, UR4 ;  /* 0x0000000400037c36 */ /* 0x000fe40008000000 */
[----:B------:R-:W-:-:S03]  /*0140*/  UIADD3.X UR8, UPT, UPT, URZ, UR13, URZ, UP0, !UPT ;  /* 0x0000000dff087290 */ /* 0x000fc600087fe4ff */
[C---:B--2---:R-:W-:Y:S01]  /*0150*/  IADD3 R2, P0, PT, R3.reuse, UR10, RZ ;  /* 0x0000000a03027c10 */ /* 0x044fe2000ff1e0ff */
[----:B------:R-:W-:Y:S02]  /*0160*/  IMAD.U32 R4, RZ, RZ, UR5 ;  /* 0x00000005ff047e24 */ /* 0x000fe4000f8e00ff */
[----:B------:R-:W-:Y:S01]  /*0170*/  IMAD.U32 R5, RZ, RZ, UR8 ;  /* 0x00000008ff057e24 */ /* 0x000fe2000f8e00ff */
[----:B------:R-:W-:-:S05]  /*0180*/  LEA.HI.X.SX32 R3, R3, UR11, 0x1, P0 ;  /* 0x0000000b03037c11 */ /* 0x000fca00080f0eff */
[----:B0-----:R-:W2:Y:S04]  /*0190*/  LDG.E.U8 R2, desc[UR6][R2.64] ;  /* 0x0000000602027981 */ /* 0x001ea8000c1e1100 */
[----:B------:R-:W2:Y:S01]  /*01a0*/  LDG.E.U8 R5, desc[UR6][R4.64] ;  /* 0x0000000604057981 */ /* 0x000ea2000c1e1100 */
[----:B------:R-:W-:-:S04]  /*01b0*/  UIADD3 UR4, UPT, UPT, UR4, 0x1, URZ ;  /* 0x0000000104047890 */ /* 0x000fc8000fffe0ff */
[----:B-1----:R-:W-:Y:S01]  /*01c0*/  UISETP.NE.AND UP0, UPT, UR4, UR9, UPT ;  /* 0x000000090400728c */ /* 0x002fe2000bf05270 */
[----:B--2---:R-:W-:-:S13]  /*01d0*/  ISETP.NE.AND P0, PT, R2, R5, PT ;  /* 0x000000050200720c */ /* 0x004fda0003f05270 */
[----:B------:R-:W-:Y:S05]  /*01e0*/  @P0 EXIT ;  /* 0x000000000000094d */ /* 0x000fea0003800000 */
[----:B------:R-:W-:Y:S05]  /*01f0*/  BRA.U UP0, `(.L_x_1) ;  /* 0xfffffffd00c87547 */ /* 0x000fea000b83ffff */
.L_x_0:
[----:B------:R-:W-:Y:S01]  /*0200*/  ISETP.GE.AND P0, PT, R0, 0x1, PT ;  /* 0x000000010000780c */ /* 0x000fe20003f06270 */
[----:B------:R-:W-:-:S12]  /*0210*/  BSSY.RECONVERGENT B0, `(.L_x_2) ;  /* 0x000000b000007945 */ /* 0x000fd80003800200 */
[----:B------:R-:W-:Y:S05]  /*0220*/  @!P0 BRA `(.L_x_3) ;  /* 0x0000000000248947 */ /* 0x000fea0003800000 */
[----:B------:R-:W1:Y:S01]  /*0230*/  LDCU.64 UR4, c[0x0][0x380] ;  /* 0x00007000ff0477ac */ /* 0x000e620008000a00 */
[----:B------:R-:W-:-:S05]  /*0240*/  VIADD R0, R0, 0xffffffff ;  /* 0xffffffff00007836 */ /* 0x000fca0000000000 */
[----:B-1----:R-:W-:-:S05]  /*0250*/  IADD3 R2, P0, PT, R0, UR4, RZ ;  /* 0x0000000400027c10 */ /* 0x002fca000ff1e0ff */
[----:B------:R-:W-:-:S05]  /*0260*/  IMAD.X R3, RZ, RZ, UR5, P0 ;  /* 0x00000005ff037e24 */ /* 0x000fca00080e06ff */
[----:B0-----:R-:W2:Y:S02]  /*0270*/  LDG.E.U8 R2, desc[UR6][R2.64] ;  /* 0x0000000602027981 */ /* 0x001ea4000c1e1100 */
[----:B--2---:R-:W-:-:S05]  /*0280*/  VIADD R0, R2, 0xffffff9f ;  /* 0xffffff9f02007836 */ /* 0x004fca0000000000 */
[----:B------:R-:W-:-:S04]  /*0290*/  LOP3.LUT R0, R0, 0xff, RZ, 0xc0, !PT ;  /* 0x000000ff00007812 */ /* 0x000fc800078ec0ff */
[----:B------:R-:W-:-:S13]  /*02a0*/  ISETP.GE.U32.AND P0, PT, R0, 0x1a, PT ;  /* 0x0000001a0000780c */ /* 0x000fda0003f06070 */
[----:B------:R-:W-:Y:S05]  /*02b0*/  @!P0 EXIT ;  /* 0x000000000000894d */ /* 0x000fea0003800000 */
.L_x_3:
[----:B0-----:R-:W-:Y:S05]  /*02c0*/  BSYNC.RECONVERGENT B0 ;  /* 0x0000000000007941 */ /* 0x001fea0003800200 */
.L_x_2:
[----:B------:R-:W0:Y:S01]  /*02d0*/  LDCU UR4, c[0x0][0x388] ;  /* 0x00007100ff0477ac */ /* 0x000e220008000800 */
[----:B------:R-:W-:Y:S01]  /*02e0*/  BSSY.RECONVERGENT B0, `(.L_x_4) ;  /* 0x000000b000007945 */ /* 0x000fe20003800200 */
[----:B0-----:R-:W-:-:S13]  /*02f0*/  ISETP.GE.AND P0, PT, R6, UR4, PT ;  /* 0x0000000406007c0c */ /* 0x001fda000bf06270 */
[----:B------:R-:W-:Y:S05]  /*0300*/  @P0 BRA `(.L_x_5) ;  /* 0x0000000000200947 */ /* 0x000fea0003800000 */
[----:B------:R-:W0:Y:S02]  /*0310*/  LDCU.64 UR4, c[0x0][0x380] ;  /* 0x00007000ff0477ac */ /* 0x000e240008000a00 */
[----:B0-----:R-:W-:-:S04]  /*0320*/  IADD3 R2, P0, PT, R6, UR4, RZ ;  /* 0x0000000406027c10 */ /* 0x001fc8000ff1e0ff */
[----:B------:R-:W-:-:S05]  /*0330*/  LEA.HI.X.SX32 R3, R6, UR5, 0x1, P0 ;  /* 0x0000000506037c11 */ /* 0x000fca00080f0eff */
[----:B------:R-:W2:Y:S02]  /*0340*/  LDG.E.U8 R2, desc[UR6][R2.64] ;  /* 0x0000000602027981 */ /* 0x000ea4000c1e1100 */
[----:B--2---:R-:W-:-:S05]  /*0350*/  VIADD R0, R2, 0xffffff9f ;  /* 0xffffff9f02007836 */ /* 0x004fca0000000000 */
[----:B------:R-:W-:-:S04]  /*0360*/  LOP3.LUT R0, R0, 0xff, RZ, 0xc0, !PT ;  /* 0x000000ff00007812 */ /* 0x000fc800078ec0ff */
[----:B------:R-:W-:-:S13]  /*0370*/  ISETP.GE.U32.AND P0, PT, R0, 0x1a, PT ;  /* 0x0000001a0000780c */ /* 0x000fda0003f06070 */
[----:B------:R-:W-:Y:S05]  /*0380*/  @!P0 EXIT ;  /* 0x000000000000894d */ /* 0x000fea0003800000 */
.L_x_5:
[----:B------:R-:W-:Y:S05]  /*0390*/  BSYNC.RECONVERGENT B0 ;  /* 0x0000000000007941 */ /* 0x000fea0003800200 */
.L_x_4:
[----:B------:R-:W0:Y:S01]  /*03a0*/  S2R R0, SR_LANEID ;  /* 0x0000000000007919 */ /* 0x000e220000000000 */
[----:B------:R-:W1:Y:S01]  /*03b0*/  LDC.64 R2, c[0x0][0x3a0] ;  /* 0x0000e800ff027b82 */ /* 0x000e620000000a00 */
[----:B------:R-:W-:Y:S02]  /*03c0*/  VOTEU.ANY UR4, UPT, PT ;  /* 0x0000000000047886 */ /* 0x000fe400038e0100 */
[----:B------:R-:W-:Y:S02]  /*03d0*/  UFLO.U32 UR5, UR4 ;  /* 0x00000004000572bd */ /* 0x000fe400080e0000 */
[----:B------:R-:W1:Y:S04]  /*03e0*/  POPC R5, UR4 ;  /* 0x0000000400057d09 */ /* 0x000e680008000000 */
[----:B0-----:R-:W-:-:S13]  /*03f0*/  ISETP.EQ.U32.AND P0, PT, R0, UR5, PT ;  /* 0x0000000500007c0c */ /* 0x001fda000bf02070 */
[----:B-1----:R-:W-:Y:S01]  /*0400*/  @P0 REDG.E.ADD.STRONG.GPU desc[UR6][R2.64], R5 ;  /* 0x000000050200098e */ /* 0x002fe2000c12e106 */
[----:B------:R-:W-:Y:S05]  /*0410*/  EXIT ;  /* 0x000000000000794d */ /* 0x000fea0003800000 */
.L_x_6:
[----:B------:R-:W-:-:S00]  /*0420*/  BRA `(.L_x_6) ;  /* 0xfffffffc00fc7947 */ /* 0x000fc0000383ffff */
[----:B------:R-:W-:-:S00]  /*0430*/  NOP ;  /* 0x0000000000007918 */ /* 0x000fc00000000000 */
        /* <DEDUP_REMOVED lines=12> */
.L_x_7:


//--------------------- .nv.shared.reserved.0     --------------------------
	.section	.nv.shared.reserved.0,"aw",@nobits
	.weak		__nv_reservedSMEM_offset_0_alias
	.size		__nv_reservedSMEM_offset_0_alias, 0, 64
	.other		__nv_reservedSMEM_offset_0_alias,@"STO_CUDA_RESERVED_SHARED STV_DEFAULT"
__nv_reservedSMEM_offset_0_alias:
	.zero		0
	.zero		64


//--------------------- .nv.constant0._Z23count_token_occurrencesPKciS0_iPi --------------------------
	.section	.nv.constant0._Z23count_token_occurrencesPKciS0_iPi,"a",@progbits
	.sectionflags	@""
	.align	4
.nv.constant0._Z23count_token_occurrencesPKciS0_iPi:
	.zero		936


//--------------------- SYMBOLS --------------------------

	.type		.nv.reservedSmem.offset0,@object
	.size		.nv.reservedSmem.offset0,0x4
